//
// Generated by NVIDIA NVVM Compiler
//
// Compiler Build ID: CL-36424714
// Cuda compilation tools, release 13.0, V13.0.88
// Based on NVVM 20.0.0
//

.version 9.0
.target sm_100
.address_size 64

	// .globl	_Z7AddSelfPfj

.visible .entry _Z7AddSelfPfj(
	.param .u64 .ptr .align 1 _Z7AddSelfPfj_param_0,
	.param .u32 _Z7AddSelfPfj_param_1
)
{
	.reg .b32 	%r<5>;
	.reg .b32 	%f<3>;
	.reg .b64 	%rd<5>;

	ld.param.u64 	%rd1, [_Z7AddSelfPfj_param_0];
	ld.param.u32 	%r1, [_Z7AddSelfPfj_param_1];
	cvta.to.global.u64 	%rd2, %rd1;
	mov.u32 	%r2, %tid.x;
	mov.u32 	%r3, %tid.y;
	mad.lo.s32 	%r4, %r1, %r3, %r2;
	mul.wide.u32 	%rd3, %r4, 4;
	add.s64 	%rd4, %rd2, %rd3;
	ld.global.f32 	%f1, [%rd4];
	add.f32 	%f2, %f1, 0f3F800000;
	st.global.f32 	[%rd4], %f2;
	ret;

}


// ===== COMPILED SASS (sm_100) =====

	.target	sm_100

	.elftype	@"ET_EXEC"


//--------------------- .note.nv.tkinfo           --------------------------
	.section	.note.nv.tkinfo,"",@"SHT_NOTE"
	.sectionflags	@"SHF_NOTE_NV_TKINFO"
	.tkinfo
        /*0018*/ 	.word	0x00000002
        /*0030*/ 	.string	""
        /*0030*/ 	.string	"ptxas"
        /*0030*/ 	.string	"Cuda compilation tools, release 13.0, V13.0.88"
        /*0030*/ 	.string	"Build cuda_13.0.r13.0/compiler.36424714_0"
        /*0030*/ 	.string	"-arch sm_100 -m 64 "



//--------------------- .note.nv.cuinfo           --------------------------
	.section	.note.nv.cuinfo,"",@"SHT_NOTE"
	.sectionflags	@"SHF_NOTE_NV_CUINFO"
        /*0018*/ 	.short	0x0002
        /*001a*/ 	.short	0x0064
        /*001c*/ 	.short	0x0082
	.zero		2


//--------------------- .nv.info                  --------------------------
	.section	.nv.info,"",@"SHT_CUDA_INFO"
	.align	4


	//----- nvinfo : EIATTR_REGCOUNT
	.align		4
        /*0000*/ 	.byte	0x04, 0x2f
        /*0002*/ 	.short	(.L_1 - .L_0)
	.align		4
.L_0:
        /*0004*/ 	.word	index@(_Z7AddSelfPfj)
        /*0008*/ 	.word	0x00000008


	//----- nvinfo : EIATTR_FRAME_SIZE
	.align		4
.L_1:
        /*000c*/ 	.byte	0x04, 0x11
        /*000e*/ 	.short	(.L_3 - .L_2)
	.align		4
.L_2:
        /*0010*/ 	.word	index@(_Z7AddSelfPfj)
        /*0014*/ 	.word	0x00000000


	//----- nvinfo : EIATTR_MIN_STACK_SIZE
	.align		4
.L_3:
        /*0018*/ 	.byte	0x04, 0x12
        /*001a*/ 	.short	(.L_5 - .L_4)
	.align		4
.L_4:
        /*001c*/ 	.word	index@(_Z7AddSelfPfj)
        /*0020*/ 	.word	0x00000000
.L_5:


//--------------------- .nv.compat                --------------------------
	.section	.nv.compat,"",@"SHT_CUDA_COMPAT_INFO"
	.align	4
        /*0000*/ 	.byte	0x02, 0x09, 0x00, 0x00, 0x02, 0x02, 0x01, 0x00, 0x02, 0x05, 0x05, 0x00, 0x03, 0x07, 0x01, 0x01
        /*0010*/ 	.byte	0x02, 0x03, 0x00, 0x00, 0x02, 0x06, 0x01, 0x00, 0x04, 0x0b, 0x08, 0x00, 0x09, 0x00, 0x00, 0x00
        /*0020*/ 	.byte	0x00, 0x00, 0x00, 0x00


//--------------------- .nv.info._Z7AddSelfPfj    --------------------------
	.section	.nv.info._Z7AddSelfPfj,"",@"SHT_CUDA_INFO"
	.sectionflags	@""
	.align	4


	//----- nvinfo : EIATTR_CUDA_API_VERSION
	.align		4
        /*0000*/ 	.byte	0x04, 0x37
        /*0002*/ 	.short	(.L_7 - .L_6)
.L_6:
        /*0004*/ 	.word	0x00000082


	//----- nvinfo : EIATTR_KPARAM_INFO
	.align		4
.L_7:
        /*0008*/ 	.byte	0x04, 0x17
        /*000a*/ 	.short	(.L_9 - .L_8)
.L_8:
        /*000c*/ 	.word	0x00000000
        /*0010*/ 	.short	0x0001
        /*0012*/ 	.short	0x0008
        /*0014*/ 	.byte	0x00, 0xf0, 0x11, 0x00


	//----- nvinfo : EIATTR_KPARAM_INFO
	.align		4
.L_9:
        /*0018*/ 	.byte	0x04, 0x17
        /*001a*/ 	.short	(.L_11 - .L_10)
.L_10:
        /*001c*/ 	.word	0x00000000
        /*0020*/ 	.short	0x0000
        /*0022*/ 	.short	0x0000
        /*0024*/ 	.byte	0x00, 0xf5, 0x21, 0x00


	//----- nvinfo : EIATTR_SPARSE_MMA_MASK
	.align		4
.L_11:
        /*0028*/ 	.byte	0x03, 0x50
        /*002a*/ 	.short	0x0000


	//----- nvinfo : EIATTR_MAXREG_COUNT
	.align		4
        /*002c*/ 	.byte	0x03, 0x1b
        /*002e*/ 	.short	0x00ff


	//----- nvinfo : EIATTR_MERCURY_ISA_VERSION
	.align		4
        /*0030*/ 	.byte	0x03, 0x5f
        /*0032*/ 	.short	0x0101


	//----- nvinfo : EIATTR_VRC_CTA_INIT_COUNT
	.align		4
        /*0034*/ 	.byte	0x02, 0x4a
	.zero		1
	.zero		1


	//----- nvinfo : EIATTR_EXIT_INSTR_OFFSETS
	.align		4
        /*0038*/ 	.byte	0x04, 0x1c
        /*003a*/ 	.short	(.L_13 - .L_12)


	//   ....[0]....
.L_12:
        /*003c*/ 	.word	0x000000b0


	//----- nvinfo : EIATTR_CBANK_PARAM_SIZE
	.align		4
.L_13:
        /*0040*/ 	.byte	0x03, 0x19
        /*0042*/ 	.short	0x000c


	//----- nvinfo : EIATTR_PARAM_CBANK
	.align		4
        /*0044*/ 	.byte	0x04, 0x0a
        /*0046*/ 	.short	(.L_15 - .L_14)
	.align		4
.L_14:
        /*0048*/ 	.word	index@(.nv.constant0._Z7AddSelfPfj)
        /*004c*/ 	.short	0x0380
        /*004e*/ 	.short	0x000c


	//----- nvinfo : EIATTR_SW_WAR
	.align		4
.L_15:
        /*0050*/ 	.byte	0x04, 0x36
        /*0052*/ 	.short	(.L_17 - .L_16)
.L_16:
        /*0054*/ 	.word	0x00000008
.L_17:


//--------------------- .nv.callgraph             --------------------------
	.section	.nv.callgraph,"",@"SHT_CUDA_CALLGRAPH"
	.align	4
	.sectionentsize	8
	.align		4
        /*0000*/ 	.word	0x00000000
	.align		4
        /*0004*/ 	.word	0xffffffff
	.align		4
        /*0008*/ 	.word	0x00000000
	.align		4
        /*000c*/ 	.word	0xfffffffe
	.align		4
        /*0010*/ 	.word	0x00000000
	.align		4
        /*0014*/ 	.word	0xfffffffd
	.align		4
        /*0018*/ 	.word	0x00000000
	.align		4
        /*001c*/ 	.word	0xfffffffc


//--------------------- .text._Z7AddSelfPfj       --------------------------
	.section	.text._Z7AddSelfPfj,"ax",@progbits
	.align	128
        .global         _Z7AddSelfPfj
        .type           _Z7AddSelfPfj,@function
        .size           _Z7AddSelfPfj,(.L_x_1 - _Z7AddSelfPfj)
        .other          _Z7AddSelfPfj,@"STO_CUDA_ENTRY STV_DEFAULT"
_Z7AddSelfPfj:
.text._Z7AddSelfPfj:
[----:B------:R-:W-:Y:S01]  /*0000*/  LDC R1, c[0x0][0x37c] ;  /* 0x0000df00ff017b82 */ /* 0x000fe20000000800 */
[----:B------:R-:W0:Y:S07]  /*0010*/  S2R R5, SR_TID.X ;  /* 0x0000000000057919 */ /* 0x000e2e0000002100 */
[----:B------:R-:W1:Y:S01]  /*0020*/  LDC.64 R2, c[0x0][0x380] ;  /* 0x0000e000ff027b82 */ /* 0x000e620000000a00 */
[----:B------:R-:W0:Y:S01]  /*0030*/  LDCU UR6, c[0x0][0x388] ;  /* 0x00007100ff0677ac */ /* 0x000e220008000800 */
[----:B------:R-:W0:Y:S01]  /*0040*/  S2R R0, SR_TID.Y ;  /* 0x0000000000007919 */ /* 0x000e220000002200 */
[----:B------:R-:W2:Y:S01]  /*0050*/  LDCU.64 UR4, c[0x0][0x358] ;  /* 0x00006b00ff0477ac */ /* 0x000ea20008000a00 */
[----:B0-----:R-:W-:-:S04]  /*0060*/  IMAD R5, R0, UR6, R5 ;  /* 0x0000000600057c24 */ /* 0x001fc8000f8e0205 */
[----:B-1----:R-:W-:-:S05]  /*0070*/  IMAD.WIDE.U32 R2, R5, 0x4, R2 ;  /* 0x0000000405027825 */ /* 0x002fca00078e0002 */
[----:B--2---:R-:W2:Y:S02]  /*0080*/  LDG.E R0, desc[UR4][R2.64] ;  /* 0x0000000402007981 */ /* 0x004ea4000c1e1900 */
[----:B--2---:R-:W-:-:S05]  /*0090*/  FADD R5, R0, 1 ;  /* 0x3f80000000057421 */ /* 0x004fca0000000000 */
[----:B------:R-:W-:Y:S01]  /*00a0*/  STG.E desc[UR4][R2.64], R5 ;  /* 0x0000000502007986 */ /* 0x000fe2000c101904 */
[----:B------:R-:W-:Y:S05]  /*00b0*/  EXIT ;  /* 0x000000000000794d */ /* 0x000fea0003800000 */
.L_x_0:
[----:B------:R-:W-:-:S00]  /*00c0*/  BRA `(.L_x_0) ;  /* 0xfffffffc00fc7947 */ /* 0x000fc0000383ffff */
[----:B------:R-:W-:-:S00]  /*00d0*/  NOP ;  /* 0x0000000000007918 */ /* 0x000fc00000000000 */
        /* <DEDUP_REMOVED lines=10> */
.L_x_1:


//--------------------- .nv.shared.reserved.0     --------------------------
	.section	.nv.shared.reserved.0,"aw",@nobits
	.weak		__nv_reservedSMEM_offset_0_alias
	.size		__nv_reservedSMEM_offset_0_alias, 0, 64
	.other		__nv_reservedSMEM_offset_0_alias,@"STO_CUDA_RESERVED_SHARED STV_DEFAULT"
__nv_reservedSMEM_offset_0_alias:
	.zero		0
	.zero		64


//--------------------- .nv.constant0._Z7AddSelfPfj --------------------------
	.section	.nv.constant0._Z7AddSelfPfj,"a",@progbits
	.sectionflags	@""
	.align	4
.nv.constant0._Z7AddSelfPfj:
	.zero		908


//--------------------- SYMBOLS --------------------------

	.type		.nv.reservedSmem.offset0,@object
	.size		.nv.reservedSmem.offset0,0x4
